//
// Generated by NVIDIA NVVM Compiler
//
// Compiler Build ID: CL-36424714
// Cuda compilation tools, release 13.0, V13.0.88
// Based on NVVM 20.0.0
//

.version 9.0
.target sm_100
.address_size 64

	// .globl	_Z14vec_add_kernelPfS_S_m

.visible .entry _Z14vec_add_kernelPfS_S_m(
	.param .u64 .ptr .align 1 _Z14vec_add_kernelPfS_S_m_param_0,
	.param .u64 .ptr .align 1 _Z14vec_add_kernelPfS_S_m_param_1,
	.param .u64 .ptr .align 1 _Z14vec_add_kernelPfS_S_m_param_2,
	.param .u64 _Z14vec_add_kernelPfS_S_m_param_3
)
{
	.reg .pred 	%p<2>;
	.reg .b32 	%r<5>;
	.reg .b32 	%f<4>;
	.reg .b64 	%rd<13>;

	ld.param.u64 	%rd2, [_Z14vec_add_kernelPfS_S_m_param_0];
	ld.param.u64 	%rd3, [_Z14vec_add_kernelPfS_S_m_param_1];
	ld.param.u64 	%rd4, [_Z14vec_add_kernelPfS_S_m_param_2];
	ld.param.u64 	%rd5, [_Z14vec_add_kernelPfS_S_m_param_3];
	mov.u32 	%r1, %ctaid.x;
	mov.u32 	%r2, %ntid.x;
	mov.u32 	%r3, %tid.x;
	mad.lo.s32 	%r4, %r1, %r2, %r3;
	cvt.u64.u32 	%rd1, %r4;
	setp.le.u64 	%p1, %rd5, %rd1;
	@%p1 bra 	$L__BB0_2;
	cvta.to.global.u64 	%rd6, %rd2;
	cvta.to.global.u64 	%rd7, %rd3;
	cvta.to.global.u64 	%rd8, %rd4;
	shl.b64 	%rd9, %rd1, 2;
	add.s64 	%rd10, %rd6, %rd9;
	ld.global.f32 	%f1, [%rd10];
	add.s64 	%rd11, %rd7, %rd9;
	ld.global.f32 	%f2, [%rd11];
	add.f32 	%f3, %f1, %f2;
	add.s64 	%rd12, %rd8, %rd9;
	st.global.f32 	[%rd12], %f3;
$L__BB0_2:
	ret;

}


// ===== COMPILED SASS (sm_100) =====

	.target	sm_100

	.elftype	@"ET_EXEC"


//--------------------- .note.nv.tkinfo           --------------------------
	.section	.note.nv.tkinfo,"",@"SHT_NOTE"
	.sectionflags	@"SHF_NOTE_NV_TKINFO"
	.tkinfo
        /*0018*/ 	.word	0x00000002
        /*0030*/ 	.string	""
        /*0030*/ 	.string	"ptxas"
        /*0030*/ 	.string	"Cuda compilation tools, release 13.0, V13.0.88"
        /*0030*/ 	.string	"Build cuda_13.0.r13.0/compiler.36424714_0"
        /*0030*/ 	.string	"-arch sm_100 -m 64 "



//--------------------- .note.nv.cuinfo           --------------------------
	.section	.note.nv.cuinfo,"",@"SHT_NOTE"
	.sectionflags	@"SHF_NOTE_NV_CUINFO"
        /*0018*/ 	.short	0x0002
        /*001a*/ 	.short	0x0064
        /*001c*/ 	.short	0x0082
	.zero		2


//--------------------- .nv.info                  --------------------------
	.section	.nv.info,"",@"SHT_CUDA_INFO"
	.align	4


	//----- nvinfo : EIATTR_REGCOUNT
	.align		4
        /*0000*/ 	.byte	0x04, 0x2f
        /*0002*/ 	.short	(.L_1 - .L_0)
	.align		4
.L_0:
        /*0004*/ 	.word	index@(_Z14vec_add_kernelPfS_S_m)
        /*0008*/ 	.word	0x0000000c


	//----- nvinfo : EIATTR_FRAME_SIZE
	.align		4
.L_1:
        /*000c*/ 	.byte	0x04, 0x11
        /*000e*/ 	.short	(.L_3 - .L_2)
	.align		4
.L_2:
        /*0010*/ 	.word	index@(_Z14vec_add_kernelPfS_S_m)
        /*0014*/ 	.word	0x00000000


	//----- nvinfo : EIATTR_MIN_STACK_SIZE
	.align		4
.L_3:
        /*0018*/ 	.byte	0x04, 0x12
        /*001a*/ 	.short	(.L_5 - .L_4)
	.align		4
.L_4:
        /*001c*/ 	.word	index@(_Z14vec_add_kernelPfS_S_m)
        /*0020*/ 	.word	0x00000000
.L_5:


//--------------------- .nv.compat                --------------------------
	.section	.nv.compat,"",@"SHT_CUDA_COMPAT_INFO"
	.align	4
        /*0000*/ 	.byte	0x02, 0x09, 0x00, 0x00, 0x02, 0x02, 0x01, 0x00, 0x02, 0x05, 0x05, 0x00, 0x03, 0x07, 0x01, 0x01
        /*0010*/ 	.byte	0x02, 0x03, 0x00, 0x00, 0x02, 0x06, 0x01, 0x00, 0x04, 0x0b, 0x08, 0x00, 0x09, 0x00, 0x00, 0x00
        /*0020*/ 	.byte	0x00, 0x00, 0x00, 0x00


//--------------------- .nv.info._Z14vec_add_kernelPfS_S_m --------------------------
	.section	.nv.info._Z14vec_add_kernelPfS_S_m,"",@"SHT_CUDA_INFO"
	.sectionflags	@""
	.align	4


	//----- nvinfo : EIATTR_CUDA_API_VERSION
	.align		4
        /*0000*/ 	.byte	0x04, 0x37
        /*0002*/ 	.short	(.L_7 - .L_6)
.L_6:
        /*0004*/ 	.word	0x00000082


	//----- nvinfo : EIATTR_KPARAM_INFO
	.align		4
.L_7:
        /*0008*/ 	.byte	0x04, 0x17
        /*000a*/ 	.short	(.L_9 - .L_8)
.L_8:
        /*000c*/ 	.word	0x00000000
        /*0010*/ 	.short	0x0003
        /*0012*/ 	.short	0x0018
        /*0014*/ 	.byte	0x00, 0xf0, 0x21, 0x00


	//----- nvinfo : EIATTR_KPARAM_INFO
	.align		4
.L_9:
        /*0018*/ 	.byte	0x04, 0x17
        /*001a*/ 	.short	(.L_11 - .L_10)
.L_10:
        /*001c*/ 	.word	0x00000000
        /*0020*/ 	.short	0x0002
        /*0022*/ 	.short	0x0010
        /*0024*/ 	.byte	0x00, 0xf5, 0x21, 0x00


	//----- nvinfo : EIATTR_KPARAM_INFO
	.align		4
.L_11:
        /*0028*/ 	.byte	0x04, 0x17
        /*002a*/ 	.short	(.L_13 - .L_12)
.L_12:
        /*002c*/ 	.word	0x00000000
        /*0030*/ 	.short	0x0001
        /*0032*/ 	.short	0x0008
        /*0034*/ 	.byte	0x00, 0xf5, 0x21, 0x00


	//----- nvinfo : EIATTR_KPARAM_INFO
	.align		4
.L_13:
        /*0038*/ 	.byte	0x04, 0x17
        /*003a*/ 	.short	(.L_15 - .L_14)
.L_14:
        /*003c*/ 	.word	0x00000000
        /*0040*/ 	.short	0x0000
        /*0042*/ 	.short	0x0000
        /*0044*/ 	.byte	0x00, 0xf5, 0x21, 0x00


	//----- nvinfo : EIATTR_SPARSE_MMA_MASK
	.align		4
.L_15:
        /*0048*/ 	.byte	0x03, 0x50
        /*004a*/ 	.short	0x0000


	//----- nvinfo : EIATTR_MAXREG_COUNT
	.align		4
        /*004c*/ 	.byte	0x03, 0x1b
        /*004e*/ 	.short	0x00ff


	//----- nvinfo : EIATTR_MERCURY_ISA_VERSION
	.align		4
        /*0050*/ 	.byte	0x03, 0x5f
        /*0052*/ 	.short	0x0101


	//----- nvinfo : EIATTR_VRC_CTA_INIT_COUNT
	.align		4
        /*0054*/ 	.byte	0x02, 0x4a
	.zero		1
	.zero		1


	//----- nvinfo : EIATTR_EXIT_INSTR_OFFSETS
	.align		4
        /*0058*/ 	.byte	0x04, 0x1c
        /*005a*/ 	.short	(.L_17 - .L_16)


	//   ....[0]....
.L_16:
        /*005c*/ 	.word	0x00000080


	//   ....[1]....
        /*0060*/ 	.word	0x00000180


	//----- nvinfo : EIATTR_CBANK_PARAM_SIZE
	.align		4
.L_17:
        /*0064*/ 	.byte	0x03, 0x19
        /*0066*/ 	.short	0x0020


	//----- nvinfo : EIATTR_PARAM_CBANK
	.align		4
        /*0068*/ 	.byte	0x04, 0x0a
        /*006a*/ 	.short	(.L_19 - .L_18)
	.align		4
.L_18:
        /*006c*/ 	.word	index@(.nv.constant0._Z14vec_add_kernelPfS_S_m)
        /*0070*/ 	.short	0x0380
        /*0072*/ 	.short	0x0020


	//----- nvinfo : EIATTR_SW_WAR
	.align		4
.L_19:
        /*0074*/ 	.byte	0x04, 0x36
        /*0076*/ 	.short	(.L_21 - .L_20)
.L_20:
        /*0078*/ 	.word	0x00000008
.L_21:


//--------------------- .nv.callgraph             --------------------------
	.section	.nv.callgraph,"",@"SHT_CUDA_CALLGRAPH"
	.align	4
	.sectionentsize	8
	.align		4
        /*0000*/ 	.word	0x00000000
	.align		4
        /*0004*/ 	.word	0xffffffff
	.align		4
        /*0008*/ 	.word	0x00000000
	.align		4
        /*000c*/ 	.word	0xfffffffe
	.align		4
        /*0010*/ 	.word	0x00000000
	.align		4
        /*0014*/ 	.word	0xfffffffd
	.align		4
        /*0018*/ 	.word	0x00000000
	.align		4
        /*001c*/ 	.word	0xfffffffc


//--------------------- .text._Z14vec_add_kernelPfS_S_m --------------------------
	.section	.text._Z14vec_add_kernelPfS_S_m,"ax",@progbits
	.align	128
        .global         _Z14vec_add_kernelPfS_S_m
        .type           _Z14vec_add_kernelPfS_S_m,@function
        .size           _Z14vec_add_kernelPfS_S_m,(.L_x_1 - _Z14vec_add_kernelPfS_S_m)
        .other          _Z14vec_add_kernelPfS_S_m,@"STO_CUDA_ENTRY STV_DEFAULT"
_Z14vec_add_kernelPfS_S_m:
.text._Z14vec_add_kernelPfS_S_m:
[----:B------:R-:W-:Y:S01]  /*0000*/  LDC R1, c[0x0][0x37c] ;  /* 0x0000df00ff017b82 */ /* 0x000fe20000000800 */
[----:B------:R-:W0:Y:S07]  /*0010*/  S2R R3, SR_TID.X ;  /* 0x0000000000037919 */ /* 0x000e2e0000002100 */
[----:B------:R-:W0:Y:S01]  /*0020*/  S2UR UR4, SR_CTAID.X ;  /* 0x00000000000479c3 */ /* 0x000e220000002500 */
[----:B------:R-:W1:Y:S07]  /*0030*/  LDCU.64 UR6, c[0x0][0x398] ;  /* 0x00007300ff0677ac */ /* 0x000e6e0008000a00 */
[----:B------:R-:W0:Y:S02]  /*0040*/  LDC R0, c[0x0][0x360] ;  /* 0x0000d800ff007b82 */ /* 0x000e240000000800 */
[----:B0-----:R-:W-:-:S05]  /*0050*/  IMAD R0, R0, UR4, R3 ;  /* 0x0000000400007c24 */ /* 0x001fca000f8e0203 */
[----:B-1----:R-:W-:-:S04]  /*0060*/  ISETP.GE.U32.AND P0, PT, R0, UR6, PT ;  /* 0x0000000600007c0c */ /* 0x002fc8000bf06070 */
[----:B------:R-:W-:-:S13]  /*0070*/  ISETP.GE.U32.AND.EX P0, PT, RZ, UR7, PT, P0 ;  /* 0x00000007ff007c0c */ /* 0x000fda000bf06100 */
[----:B------:R-:W-:Y:S05]  /*0080*/  @P0 EXIT ;  /* 0x000000000000094d */ /* 0x000fea0003800000 */
[----:B------:R-:W0:Y:S01]  /*0090*/  LDCU.128 UR8, c[0x0][0x380] ;  /* 0x00007000ff0877ac */ /* 0x000e220008000c00 */
[----:B------:R-:W-:Y:S01]  /*00a0*/  IMAD.SHL.U32 R6, R0, 0x4, RZ ;  /* 0x0000000400067824 */ /* 0x000fe200078e00ff */
[----:B------:R-:W-:Y:S01]  /*00b0*/  SHF.R.U32.HI R0, RZ, 0x1e, R0 ;  /* 0x0000001eff007819 */ /* 0x000fe20000011600 */
[----:B------:R-:W1:Y:S01]  /*00c0*/  LDCU.64 UR4, c[0x0][0x358] ;  /* 0x00006b00ff0477ac */ /* 0x000e620008000a00 */
[----:B------:R-:W2:Y:S02]  /*00d0*/  LDCU.64 UR6, c[0x0][0x390] ;  /* 0x00007200ff0677ac */ /* 0x000ea40008000a00 */
[C---:B0-----:R-:W-:Y:S02]  /*00e0*/  IADD3 R4, P1, PT, R6.reuse, UR10, RZ ;  /* 0x0000000a06047c10 */ /* 0x041fe4000ff3e0ff */
[----:B------:R-:W-:Y:S02]  /*00f0*/  IADD3 R2, P0, PT, R6, UR8, RZ ;  /* 0x0000000806027c10 */ /* 0x000fe4000ff1e0ff */
[----:B------:R-:W-:-:S02]  /*0100*/  IADD3.X R5, PT, PT, R0, UR11, RZ, P1, !PT ;  /* 0x0000000b00057c10 */ /* 0x000fc40008ffe4ff */
[----:B------:R-:W-:-:S04]  /*0110*/  IADD3.X R3, PT, PT, R0, UR9, RZ, P0, !PT ;  /* 0x0000000900037c10 */ /* 0x000fc800087fe4ff */
[----:B-1----:R-:W3:Y:S04]  /*0120*/  LDG.E R5, desc[UR4][R4.64] ;  /* 0x0000000404057981 */ /* 0x002ee8000c1e1900 */
[----:B------:R-:W3:Y:S01]  /*0130*/  LDG.E R2, desc[UR4][R2.64] ;  /* 0x0000000402027981 */ /* 0x000ee2000c1e1900 */
[----:B--2---:R-:W-:-:S04]  /*0140*/  IADD3 R6, P0, PT, R6, UR6, RZ ;  /* 0x0000000606067c10 */ /* 0x004fc8000ff1e0ff */
[----:B------:R-:W-:Y:S01]  /*0150*/  IADD3.X R7, PT, PT, R0, UR7, RZ, P0, !PT ;  /* 0x0000000700077c10 */ /* 0x000fe200087fe4ff */
[----:B---3--:R-:W-:-:S05]  /*0160*/  FADD R9, R2, R5 ;  /* 0x0000000502097221 */ /* 0x008fca0000000000 */
[----:B------:R-:W-:Y:S01]  /*0170*/  STG.E desc[UR4][R6.64], R9 ;  /* 0x0000000906007986 */ /* 0x000fe2000c101904 */
[----:B------:R-:W-:Y:S05]  /*0180*/  EXIT ;  /* 0x000000000000794d */ /* 0x000fea0003800000 */
.L_x_0:
[----:B------:R-:W-:-:S00]  /*0190*/  BRA `(.L_x_0) ;  /* 0xfffffffc00fc7947 */ /* 0x000fc0000383ffff */
[----:B------:R-:W-:-:S00]  /*01a0*/  NOP ;  /* 0x0000000000007918 */ /* 0x000fc00000000000 */
        /* <DEDUP_REMOVED lines=13> */
.L_x_1:


//--------------------- .nv.shared.reserved.0     --------------------------
	.section	.nv.shared.reserved.0,"aw",@nobits
	.weak		__nv_reservedSMEM_offset_0_alias
	.size		__nv_reservedSMEM_offset_0_alias, 0, 64
	.other		__nv_reservedSMEM_offset_0_alias,@"STO_CUDA_RESERVED_SHARED STV_DEFAULT"
__nv_reservedSMEM_offset_0_alias:
	.zero		0
	.zero		64


//--------------------- .nv.constant0._Z14vec_add_kernelPfS_S_m --------------------------
	.section	.nv.constant0._Z14vec_add_kernelPfS_S_m,"a",@progbits
	.sectionflags	@""
	.align	4
.nv.constant0._Z14vec_add_kernelPfS_S_m:
	.zero		928


//--------------------- SYMBOLS --------------------------

	.type		.nv.reservedSmem.offset0,@object
	.size		.nv.reservedSmem.offset0,0x4
